//
// Generated by NVIDIA NVVM Compiler
//
// Compiler Build ID: CL-36424714
// Cuda compilation tools, release 13.0, V13.0.88
// Based on NVVM 20.0.0
//

.version 9.0
.target sm_100
.address_size 64

	// .globl	_Z12setup_kernelP17curandStateXORWOW
.global .align 4 .b8 precalc_xorwow_matrix[102400];
.global .align 4 .b8 precalc_xorwow_offset_matrix[102400];
.global .align 4 .b8 mrg32k3aM1[2304];
.global .align 4 .b8 mrg32k3aM2[2304];
.global .align 4 .b8 mrg32k3aM1SubSeq[2016];
.global .align 4 .b8 mrg32k3aM2SubSeq[2016];
.global .align 4 .b8 mrg32k3aM1Seq[2304];
.global .align 4 .b8 mrg32k3aM2Seq[2304];
.const .align 8 .b8 __cr_lgamma_table[72];

.visible .entry _Z12setup_kernelP17curandStateXORWOW(
	.param .u64 .ptr .align 1 _Z12setup_kernelP17curandStateXORWOW_param_0
)
{
	.reg .pred 	%p<24>;
	.reg .b32 	%r<406>;
	.reg .b64 	%rd<18>;

	ld.param.u64 	%rd8, [_Z12setup_kernelP17curandStateXORWOW_param_0];
	cvta.to.global.u64 	%rd9, %rd8;
	mov.u32 	%r182, %tid.x;
	mov.u32 	%r183, %ntid.x;
	mov.u32 	%r184, %ctaid.x;
	mad.lo.s32 	%r185, %r183, %r184, %r182;
	cvt.s64.s32 	%rd17, %r185;
	mul.wide.s32 	%rd10, %r185, 48;
	add.s64 	%rd2, %rd9, %rd10;
	mov.b32 	%r186, 1478573778;
	mov.b32 	%r187, 716983765;
	st.global.v2.u32 	[%rd2], {%r187, %r186};
	mov.b32 	%r188, -123459836;
	mov.b32 	%r189, 1163863128;
	st.global.v2.u32 	[%rd2+8], {%r189, %r188};
	mov.b32 	%r190, 1360900310;
	mov.b32 	%r191, -589760388;
	st.global.v2.u32 	[%rd2+16], {%r191, %r190};
	setp.eq.s32 	%p1, %r185, 0;
	@%p1 bra 	$L__BB0_42;
	mov.b32 	%r312, 0;
	mov.u64 	%rd12, precalc_xorwow_matrix;
$L__BB0_2:
	and.b64  	%rd4, %rd17, 3;
	setp.eq.s64 	%p2, %rd4, 0;
	@%p2 bra 	$L__BB0_41;
	mul.wide.u32 	%rd11, %r312, 3200;
	add.s64 	%rd5, %rd12, %rd11;
	cvt.u32.u64 	%r2, %rd4;
	mov.b32 	%r313, 0;
$L__BB0_4:
	mov.b32 	%r326, 0;
	mov.u32 	%r327, %r326;
	mov.u32 	%r328, %r326;
	mov.u32 	%r329, %r326;
	mov.u32 	%r330, %r326;
	mov.u32 	%r319, %r326;
$L__BB0_5:
	mul.wide.u32 	%rd13, %r319, 4;
	add.s64 	%rd14, %rd2, %rd13;
	ld.global.u32 	%r10, [%rd14+4];
	shl.b32 	%r11, %r319, 5;
	mov.b32 	%r325, 0;
$L__BB0_6:
	.pragma "nounroll";
	shr.u32 	%r196, %r10, %r325;
	and.b32  	%r197, %r196, 1;
	setp.eq.b32 	%p3, %r197, 1;
	not.pred 	%p4, %p3;
	add.s32 	%r198, %r11, %r325;
	mul.lo.s32 	%r199, %r198, 5;
	mul.wide.u32 	%rd15, %r199, 4;
	add.s64 	%rd6, %rd5, %rd15;
	@%p4 bra 	$L__BB0_8;
	ld.global.u32 	%r200, [%rd6];
	xor.b32  	%r330, %r330, %r200;
	ld.global.u32 	%r201, [%rd6+4];
	xor.b32  	%r329, %r329, %r201;
	ld.global.u32 	%r202, [%rd6+8];
	xor.b32  	%r328, %r328, %r202;
	ld.global.u32 	%r203, [%rd6+12];
	xor.b32  	%r327, %r327, %r203;
	ld.global.u32 	%r204, [%rd6+16];
	xor.b32  	%r326, %r326, %r204;
$L__BB0_8:
	and.b32  	%r206, %r196, 2;
	setp.eq.s32 	%p5, %r206, 0;
	@%p5 bra 	$L__BB0_10;
	ld.global.u32 	%r207, [%rd6+20];
	xor.b32  	%r330, %r330, %r207;
	ld.global.u32 	%r208, [%rd6+24];
	xor.b32  	%r329, %r329, %r208;
	ld.global.u32 	%r209, [%rd6+28];
	xor.b32  	%r328, %r328, %r209;
	ld.global.u32 	%r210, [%rd6+32];
	xor.b32  	%r327, %r327, %r210;
	ld.global.u32 	%r211, [%rd6+36];
	xor.b32  	%r326, %r326, %r211;
$L__BB0_10:
	and.b32  	%r213, %r196, 4;
	setp.eq.s32 	%p6, %r213, 0;
	@%p6 bra 	$L__BB0_12;
	ld.global.u32 	%r214, [%rd6+40];
	xor.b32  	%r330, %r330, %r214;
	ld.global.u32 	%r215, [%rd6+44];
	xor.b32  	%r329, %r329, %r215;
	ld.global.u32 	%r216, [%rd6+48];
	xor.b32  	%r328, %r328, %r216;
	ld.global.u32 	%r217, [%rd6+52];
	xor.b32  	%r327, %r327, %r217;
	ld.global.u32 	%r218, [%rd6+56];
	xor.b32  	%r326, %r326, %r218;
$L__BB0_12:
	and.b32  	%r220, %r196, 8;
	setp.eq.s32 	%p7, %r220, 0;
	@%p7 bra 	$L__BB0_14;
	ld.global.u32 	%r221, [%rd6+60];
	xor.b32  	%r330, %r330, %r221;
	ld.global.u32 	%r222, [%rd6+64];
	xor.b32  	%r329, %r329, %r222;
	ld.global.u32 	%r223, [%rd6+68];
	xor.b32  	%r328, %r328, %r223;
	ld.global.u32 	%r224, [%rd6+72];
	xor.b32  	%r327, %r327, %r224;
	ld.global.u32 	%r225, [%rd6+76];
	xor.b32  	%r326, %r326, %r225;
$L__BB0_14:
	and.b32  	%r227, %r196, 16;
	setp.eq.s32 	%p8, %r227, 0;
	@%p8 bra 	$L__BB0_16;
	ld.global.u32 	%r228, [%rd6+80];
	xor.b32  	%r330, %r330, %r228;
	ld.global.u32 	%r229, [%rd6+84];
	xor.b32  	%r329, %r329, %r229;
	ld.global.u32 	%r230, [%rd6+88];
	xor.b32  	%r328, %r328, %r230;
	ld.global.u32 	%r231, [%rd6+92];
	xor.b32  	%r327, %r327, %r231;
	ld.global.u32 	%r232, [%rd6+96];
	xor.b32  	%r326, %r326, %r232;
$L__BB0_16:
	and.b32  	%r234, %r196, 32;
	setp.eq.s32 	%p9, %r234, 0;
	@%p9 bra 	$L__BB0_18;
	ld.global.u32 	%r235, [%rd6+100];
	xor.b32  	%r330, %r330, %r235;
	ld.global.u32 	%r236, [%rd6+104];
	xor.b32  	%r329, %r329, %r236;
	ld.global.u32 	%r237, [%rd6+108];
	xor.b32  	%r328, %r328, %r237;
	ld.global.u32 	%r238, [%rd6+112];
	xor.b32  	%r327, %r327, %r238;
	ld.global.u32 	%r239, [%rd6+116];
	xor.b32  	%r326, %r326, %r239;
$L__BB0_18:
	and.b32  	%r241, %r196, 64;
	setp.eq.s32 	%p10, %r241, 0;
	@%p10 bra 	$L__BB0_20;
	ld.global.u32 	%r242, [%rd6+120];
	xor.b32  	%r330, %r330, %r242;
	ld.global.u32 	%r243, [%rd6+124];
	xor.b32  	%r329, %r329, %r243;
	ld.global.u32 	%r244, [%rd6+128];
	xor.b32  	%r328, %r328, %r244;
	ld.global.u32 	%r245, [%rd6+132];
	xor.b32  	%r327, %r327, %r245;
	ld.global.u32 	%r246, [%rd6+136];
	xor.b32  	%r326, %r326, %r246;
$L__BB0_20:
	and.b32  	%r248, %r196, 128;
	setp.eq.s32 	%p11, %r248, 0;
	@%p11 bra 	$L__BB0_22;
	ld.global.u32 	%r249, [%rd6+140];
	xor.b32  	%r330, %r330, %r249;
	ld.global.u32 	%r250, [%rd6+144];
	xor.b32  	%r329, %r329, %r250;
	ld.global.u32 	%r251, [%rd6+148];
	xor.b32  	%r328, %r328, %r251;
	ld.global.u32 	%r252, [%rd6+152];
	xor.b32  	%r327, %r327, %r252;
	ld.global.u32 	%r253, [%rd6+156];
	xor.b32  	%r326, %r326, %r253;
$L__BB0_22:
	and.b32  	%r255, %r196, 256;
	setp.eq.s32 	%p12, %r255, 0;
	@%p12 bra 	$L__BB0_24;
	ld.global.u32 	%r256, [%rd6+160];
	xor.b32  	%r330, %r330, %r256;
	ld.global.u32 	%r257, [%rd6+164];
	xor.b32  	%r329, %r329, %r257;
	ld.global.u32 	%r258, [%rd6+168];
	xor.b32  	%r328, %r328, %r258;
	ld.global.u32 	%r259, [%rd6+172];
	xor.b32  	%r327, %r327, %r259;
	ld.global.u32 	%r260, [%rd6+176];
	xor.b32  	%r326, %r326, %r260;
$L__BB0_24:
	and.b32  	%r262, %r196, 512;
	setp.eq.s32 	%p13, %r262, 0;
	@%p13 bra 	$L__BB0_26;
	ld.global.u32 	%r263, [%rd6+180];
	xor.b32  	%r330, %r330, %r263;
	ld.global.u32 	%r264, [%rd6+184];
	xor.b32  	%r329, %r329, %r264;
	ld.global.u32 	%r265, [%rd6+188];
	xor.b32  	%r328, %r328, %r265;
	ld.global.u32 	%r266, [%rd6+192];
	xor.b32  	%r327, %r327, %r266;
	ld.global.u32 	%r267, [%rd6+196];
	xor.b32  	%r326, %r326, %r267;
$L__BB0_26:
	and.b32  	%r269, %r196, 1024;
	setp.eq.s32 	%p14, %r269, 0;
	@%p14 bra 	$L__BB0_28;
	ld.global.u32 	%r270, [%rd6+200];
	xor.b32  	%r330, %r330, %r270;
	ld.global.u32 	%r271, [%rd6+204];
	xor.b32  	%r329, %r329, %r271;
	ld.global.u32 	%r272, [%rd6+208];
	xor.b32  	%r328, %r328, %r272;
	ld.global.u32 	%r273, [%rd6+212];
	xor.b32  	%r327, %r327, %r273;
	ld.global.u32 	%r274, [%rd6+216];
	xor.b32  	%r326, %r326, %r274;
$L__BB0_28:
	and.b32  	%r276, %r196, 2048;
	setp.eq.s32 	%p15, %r276, 0;
	@%p15 bra 	$L__BB0_30;
	ld.global.u32 	%r277, [%rd6+220];
	xor.b32  	%r330, %r330, %r277;
	ld.global.u32 	%r278, [%rd6+224];
	xor.b32  	%r329, %r329, %r278;
	ld.global.u32 	%r279, [%rd6+228];
	xor.b32  	%r328, %r328, %r279;
	ld.global.u32 	%r280, [%rd6+232];
	xor.b32  	%r327, %r327, %r280;
	ld.global.u32 	%r281, [%rd6+236];
	xor.b32  	%r326, %r326, %r281;
$L__BB0_30:
	and.b32  	%r283, %r196, 4096;
	setp.eq.s32 	%p16, %r283, 0;
	@%p16 bra 	$L__BB0_32;
	ld.global.u32 	%r284, [%rd6+240];
	xor.b32  	%r330, %r330, %r284;
	ld.global.u32 	%r285, [%rd6+244];
	xor.b32  	%r329, %r329, %r285;
	ld.global.u32 	%r286, [%rd6+248];
	xor.b32  	%r328, %r328, %r286;
	ld.global.u32 	%r287, [%rd6+252];
	xor.b32  	%r327, %r327, %r287;
	ld.global.u32 	%r288, [%rd6+256];
	xor.b32  	%r326, %r326, %r288;
$L__BB0_32:
	and.b32  	%r290, %r196, 8192;
	setp.eq.s32 	%p17, %r290, 0;
	@%p17 bra 	$L__BB0_34;
	ld.global.u32 	%r291, [%rd6+260];
	xor.b32  	%r330, %r330, %r291;
	ld.global.u32 	%r292, [%rd6+264];
	xor.b32  	%r329, %r329, %r292;
	ld.global.u32 	%r293, [%rd6+268];
	xor.b32  	%r328, %r328, %r293;
	ld.global.u32 	%r294, [%rd6+272];
	xor.b32  	%r327, %r327, %r294;
	ld.global.u32 	%r295, [%rd6+276];
	xor.b32  	%r326, %r326, %r295;
$L__BB0_34:
	and.b32  	%r297, %r196, 16384;
	setp.eq.s32 	%p18, %r297, 0;
	@%p18 bra 	$L__BB0_36;
	ld.global.u32 	%r298, [%rd6+280];
	xor.b32  	%r330, %r330, %r298;
	ld.global.u32 	%r299, [%rd6+284];
	xor.b32  	%r329, %r329, %r299;
	ld.global.u32 	%r300, [%rd6+288];
	xor.b32  	%r328, %r328, %r300;
	ld.global.u32 	%r301, [%rd6+292];
	xor.b32  	%r327, %r327, %r301;
	ld.global.u32 	%r302, [%rd6+296];
	xor.b32  	%r326, %r326, %r302;
$L__BB0_36:
	and.b32  	%r304, %r196, 32768;
	setp.eq.s32 	%p19, %r304, 0;
	@%p19 bra 	$L__BB0_38;
	ld.global.u32 	%r305, [%rd6+300];
	xor.b32  	%r330, %r330, %r305;
	ld.global.u32 	%r306, [%rd6+304];
	xor.b32  	%r329, %r329, %r306;
	ld.global.u32 	%r307, [%rd6+308];
	xor.b32  	%r328, %r328, %r307;
	ld.global.u32 	%r308, [%rd6+312];
	xor.b32  	%r327, %r327, %r308;
	ld.global.u32 	%r309, [%rd6+316];
	xor.b32  	%r326, %r326, %r309;
$L__BB0_38:
	add.s32 	%r325, %r325, 16;
	setp.ne.s32 	%p20, %r325, 32;
	@%p20 bra 	$L__BB0_6;
	mad.lo.s32 	%r310, %r319, -31, %r11;
	add.s32 	%r319, %r310, 1;
	setp.ne.s32 	%p21, %r319, 5;
	@%p21 bra 	$L__BB0_5;
	st.global.u32 	[%rd2+4], %r330;
	st.global.u32 	[%rd2+8], %r329;
	st.global.u32 	[%rd2+12], %r328;
	st.global.u32 	[%rd2+16], %r327;
	st.global.u32 	[%rd2+20], %r326;
	add.s32 	%r313, %r313, 1;
	setp.lt.u32 	%p22, %r313, %r2;
	@%p22 bra 	$L__BB0_4;
$L__BB0_41:
	shr.u64 	%rd7, %rd17, 2;
	add.s32 	%r312, %r312, 1;
	setp.gt.u64 	%p23, %rd17, 3;
	mov.u64 	%rd17, %rd7;
	@%p23 bra 	$L__BB0_2;
$L__BB0_42:
	mov.b32 	%r311, 0;
	st.global.v2.u32 	[%rd2+24], {%r311, %r311};
	st.global.u32 	[%rd2+32], %r311;
	mov.b64 	%rd16, 0;
	st.global.u64 	[%rd2+40], %rd16;
	ret;

}
	// .globl	_Z11generateAllPdP17curandStateXORWOW
.visible .entry _Z11generateAllPdP17curandStateXORWOW(
	.param .u64 .ptr .align 1 _Z11generateAllPdP17curandStateXORWOW_param_0,
	.param .u64 .ptr .align 1 _Z11generateAllPdP17curandStateXORWOW_param_1
)
{
	.reg .b32 	%r<29>;
	.reg .b64 	%rd<12>;
	.reg .b64 	%fd<3>;

	ld.param.u64 	%rd1, [_Z11generateAllPdP17curandStateXORWOW_param_0];
	ld.param.u64 	%rd2, [_Z11generateAllPdP17curandStateXORWOW_param_1];
	cvta.to.global.u64 	%rd3, %rd1;
	cvta.to.global.u64 	%rd4, %rd2;
	mov.u32 	%r1, %tid.x;
	mov.u32 	%r2, %ntid.x;
	mov.u32 	%r3, %ctaid.x;
	mad.lo.s32 	%r4, %r2, %r3, %r1;
	mul.wide.s32 	%rd5, %r4, 48;
	add.s64 	%rd6, %rd4, %rd5;
	ld.global.v2.u32 	{%r5, %r6}, [%rd6];
	shr.u32 	%r7, %r6, 2;
	xor.b32  	%r8, %r7, %r6;
	ld.global.v2.u32 	{%r9, %r10}, [%rd6+8];
	ld.global.v2.u32 	{%r11, %r12}, [%rd6+16];
	shl.b32 	%r13, %r12, 4;
	shl.b32 	%r14, %r8, 1;
	xor.b32  	%r15, %r14, %r13;
	xor.b32  	%r16, %r15, %r8;
	xor.b32  	%r17, %r16, %r12;
	add.s32 	%r18, %r5, %r17;
	add.s32 	%r19, %r18, 362437;
	shr.u32 	%r20, %r9, 2;
	xor.b32  	%r21, %r20, %r9;
	st.global.v2.u32 	[%rd6+8], {%r11, %r12};
	shl.b32 	%r22, %r17, 4;
	shl.b32 	%r23, %r21, 1;
	xor.b32  	%r24, %r23, %r22;
	xor.b32  	%r25, %r24, %r21;
	xor.b32  	%r26, %r25, %r17;
	st.global.v2.u32 	[%rd6+16], {%r17, %r26};
	add.s32 	%r27, %r5, 724874;
	st.global.v2.u32 	[%rd6], {%r27, %r10};
	add.s32 	%r28, %r26, %r27;
	cvt.u64.u32 	%rd7, %r19;
	mul.wide.u32 	%rd8, %r28, 2097152;
	xor.b64  	%rd9, %rd8, %rd7;
	cvt.rn.f64.u64 	%fd1, %rd9;
	fma.rn.f64 	%fd2, %fd1, 0d3CA0000000000000, 0d3C90000000000000;
	mul.wide.s32 	%rd10, %r4, 8;
	add.s64 	%rd11, %rd3, %rd10;
	st.global.f64 	[%rd11], %fd2;
	ret;

}
	// .globl	_Z14generateSinglePdP17curandStateXORWOWi
.visible .entry _Z14generateSinglePdP17curandStateXORWOWi(
	.param .u64 .ptr .align 1 _Z14generateSinglePdP17curandStateXORWOWi_param_0,
	.param .u64 .ptr .align 1 _Z14generateSinglePdP17curandStateXORWOWi_param_1,
	.param .u32 _Z14generateSinglePdP17curandStateXORWOWi_param_2
)
{
	.reg .pred 	%p<2>;
	.reg .b32 	%r<30>;
	.reg .b64 	%rd<10>;
	.reg .b64 	%fd<3>;

	ld.param.u64 	%rd1, [_Z14generateSinglePdP17curandStateXORWOWi_param_0];
	ld.param.u64 	%rd2, [_Z14generateSinglePdP17curandStateXORWOWi_param_1];
	ld.param.u32 	%r1, [_Z14generateSinglePdP17curandStateXORWOWi_param_2];
	mov.u32 	%r2, %tid.x;
	mov.u32 	%r3, %ntid.x;
	mov.u32 	%r4, %ctaid.x;
	mad.lo.s32 	%r5, %r3, %r4, %r2;
	setp.ne.s32 	%p1, %r1, %r5;
	@%p1 bra 	$L__BB2_2;
	cvta.to.global.u64 	%rd3, %rd2;
	cvta.to.global.u64 	%rd4, %rd1;
	mul.wide.s32 	%rd5, %r1, 48;
	add.s64 	%rd6, %rd3, %rd5;
	ld.global.v2.u32 	{%r6, %r7}, [%rd6];
	shr.u32 	%r8, %r7, 2;
	xor.b32  	%r9, %r8, %r7;
	ld.global.v2.u32 	{%r10, %r11}, [%rd6+8];
	ld.global.v2.u32 	{%r12, %r13}, [%rd6+16];
	shl.b32 	%r14, %r13, 4;
	shl.b32 	%r15, %r9, 1;
	xor.b32  	%r16, %r15, %r14;
	xor.b32  	%r17, %r16, %r9;
	xor.b32  	%r18, %r17, %r13;
	add.s32 	%r19, %r6, %r18;
	add.s32 	%r20, %r19, 362437;
	shr.u32 	%r21, %r10, 2;
	xor.b32  	%r22, %r21, %r10;
	st.global.v2.u32 	[%rd6+8], {%r12, %r13};
	shl.b32 	%r23, %r18, 4;
	shl.b32 	%r24, %r22, 1;
	xor.b32  	%r25, %r24, %r23;
	xor.b32  	%r26, %r25, %r22;
	xor.b32  	%r27, %r26, %r18;
	st.global.v2.u32 	[%rd6+16], {%r18, %r27};
	add.s32 	%r28, %r6, 724874;
	st.global.v2.u32 	[%rd6], {%r28, %r11};
	add.s32 	%r29, %r27, %r28;
	cvt.u64.u32 	%rd7, %r20;
	mul.wide.u32 	%rd8, %r29, 2097152;
	xor.b64  	%rd9, %rd8, %rd7;
	cvt.rn.f64.u64 	%fd1, %rd9;
	fma.rn.f64 	%fd2, %fd1, 0d3CA0000000000000, 0d3C90000000000000;
	st.global.f64 	[%rd4], %fd2;
$L__BB2_2:
	ret;

}


// ===== COMPILED SASS (sm_100) =====

	.target	sm_100

	.elftype	@"ET_EXEC"


//--------------------- .note.nv.tkinfo           --------------------------
	.section	.note.nv.tkinfo,"",@"SHT_NOTE"
	.sectionflags	@"SHF_NOTE_NV_TKINFO"
	.tkinfo
        /*0018*/ 	.word	0x00000002
        /*0030*/ 	.string	""
        /*0030*/ 	.string	"ptxas"
        /*0030*/ 	.string	"Cuda compilation tools, release 13.0, V13.0.88"
        /*0030*/ 	.string	"Build cuda_13.0.r13.0/compiler.36424714_0"
        /*0030*/ 	.string	"-arch sm_100 -m 64 "



//--------------------- .note.nv.cuinfo           --------------------------
	.section	.note.nv.cuinfo,"",@"SHT_NOTE"
	.sectionflags	@"SHF_NOTE_NV_CUINFO"
        /*0018*/ 	.short	0x0002
        /*001a*/ 	.short	0x0064
        /*001c*/ 	.short	0x0082
	.zero		2


//--------------------- .nv.info                  --------------------------
	.section	.nv.info,"",@"SHT_CUDA_INFO"
	.align	4


	//----- nvinfo : EIATTR_REGCOUNT
	.align		4
        /*0000*/ 	.byte	0x04, 0x2f
        /*0002*/ 	.short	(.L_10 - .L_9)
	.align		4
.L_9:
        /*0004*/ 	.word	index@(_Z12setup_kernelP17curandStateXORWOW)
        /*0008*/ 	.word	0x0000001f


	//----- nvinfo : EIATTR_FRAME_SIZE
	.align		4
.L_10:
        /*000c*/ 	.byte	0x04, 0x11
        /*000e*/ 	.short	(.L_12 - .L_11)
	.align		4
.L_11:
        /*0010*/ 	.word	index@(_Z12setup_kernelP17curandStateXORWOW)
        /*0014*/ 	.word	0x00000000


	//----- nvinfo : EIATTR_REGCOUNT
	.align		4
.L_12:
        /*0018*/ 	.byte	0x04, 0x2f
        /*001a*/ 	.short	(.L_14 - .L_13)
	.align		4
.L_13:
        /*001c*/ 	.word	index@(_Z11generateAllPdP17curandStateXORWOW)
        /*0020*/ 	.word	0x00000014


	//----- nvinfo : EIATTR_FRAME_SIZE
	.align		4
.L_14:
        /*0024*/ 	.byte	0x04, 0x11
        /*0026*/ 	.short	(.L_16 - .L_15)
	.align		4
.L_15:
        /*0028*/ 	.word	index@(_Z11generateAllPdP17curandStateXORWOW)
        /*002c*/ 	.word	0x00000000


	//----- nvinfo : EIATTR_REGCOUNT
	.align		4
.L_16:
        /*0030*/ 	.byte	0x04, 0x2f
        /*0032*/ 	.short	(.L_18 - .L_17)
	.align		4
.L_17:
        /*0034*/ 	.word	index@(_Z14generateSinglePdP17curandStateXORWOWi)
        /*0038*/ 	.word	0x00000014


	//----- nvinfo : EIATTR_FRAME_SIZE
	.align		4
.L_18:
        /*003c*/ 	.byte	0x04, 0x11
        /*003e*/ 	.short	(.L_20 - .L_19)
	.align		4
.L_19:
        /*0040*/ 	.word	index@(_Z14generateSinglePdP17curandStateXORWOWi)
        /*0044*/ 	.word	0x00000000


	//----- nvinfo : EIATTR_MIN_STACK_SIZE
	.align		4
.L_20:
        /*0048*/ 	.byte	0x04, 0x12
        /*004a*/ 	.short	(.L_22 - .L_21)
	.align		4
.L_21:
        /*004c*/ 	.word	index@(_Z14generateSinglePdP17curandStateXORWOWi)
        /*0050*/ 	.word	0x00000000


	//----- nvinfo : EIATTR_MIN_STACK_SIZE
	.align		4
.L_22:
        /*0054*/ 	.byte	0x04, 0x12
        /*0056*/ 	.short	(.L_24 - .L_23)
	.align		4
.L_23:
        /*0058*/ 	.word	index@(_Z11generateAllPdP17curandStateXORWOW)
        /*005c*/ 	.word	0x00000000


	//----- nvinfo : EIATTR_MIN_STACK_SIZE
	.align		4
.L_24:
        /*0060*/ 	.byte	0x04, 0x12
        /*0062*/ 	.short	(.L_26 - .L_25)
	.align		4
.L_25:
        /*0064*/ 	.word	index@(_Z12setup_kernelP17curandStateXORWOW)
        /*0068*/ 	.word	0x00000000
.L_26:


//--------------------- .nv.compat                --------------------------
	.section	.nv.compat,"",@"SHT_CUDA_COMPAT_INFO"
	.align	4
        /*0000*/ 	.byte	0x02, 0x09, 0x00, 0x00, 0x02, 0x02, 0x01, 0x00, 0x02, 0x05, 0x05, 0x00, 0x03, 0x07, 0x01, 0x01
        /*0010*/ 	.byte	0x02, 0x03, 0x00, 0x00, 0x02, 0x06, 0x01, 0x00, 0x04, 0x0b, 0x08, 0x00, 0x01, 0x00, 0x00, 0x00
        /*0020*/ 	.byte	0x00, 0x00, 0x00, 0x00


//--------------------- .nv.info._Z14generateSinglePdP17curandStateXORWOWi --------------------------
	.section	.nv.info._Z14generateSinglePdP17curandStateXORWOWi,"",@"SHT_CUDA_INFO"
	.sectionflags	@""
	.align	4


	//----- nvinfo : EIATTR_CUDA_API_VERSION
	.align		4
        /*0000*/ 	.byte	0x04, 0x37
        /*0002*/ 	.short	(.L_28 - .L_27)
.L_27:
        /*0004*/ 	.word	0x00000082


	//----- nvinfo : EIATTR_KPARAM_INFO
	.align		4
.L_28:
        /*0008*/ 	.byte	0x04, 0x17
        /*000a*/ 	.short	(.L_30 - .L_29)
.L_29:
        /*000c*/ 	.word	0x00000000
        /*0010*/ 	.short	0x0002
        /*0012*/ 	.short	0x0010
        /*0014*/ 	.byte	0x00, 0xf0, 0x11, 0x00


	//----- nvinfo : EIATTR_KPARAM_INFO
	.align		4
.L_30:
        /*0018*/ 	.byte	0x04, 0x17
        /*001a*/ 	.short	(.L_32 - .L_31)
.L_31:
        /*001c*/ 	.word	0x00000000
        /*0020*/ 	.short	0x0001
        /*0022*/ 	.short	0x0008
        /*0024*/ 	.byte	0x00, 0xf5, 0x21, 0x00


	//----- nvinfo : EIATTR_KPARAM_INFO
	.align		4
.L_32:
        /*0028*/ 	.byte	0x04, 0x17
        /*002a*/ 	.short	(.L_34 - .L_33)
.L_33:
        /*002c*/ 	.word	0x00000000
        /*0030*/ 	.short	0x0000
        /*0032*/ 	.short	0x0000
        /*0034*/ 	.byte	0x00, 0xf5, 0x21, 0x00


	//----- nvinfo : EIATTR_SPARSE_MMA_MASK
	.align		4
.L_34:
        /*0038*/ 	.byte	0x03, 0x50
        /*003a*/ 	.short	0x0000


	//----- nvinfo : EIATTR_MAXREG_COUNT
	.align		4
        /*003c*/ 	.byte	0x03, 0x1b
        /*003e*/ 	.short	0x00ff


	//----- nvinfo : EIATTR_MERCURY_ISA_VERSION
	.align		4
        /*0040*/ 	.byte	0x03, 0x5f
        /*0042*/ 	.short	0x0101


	//----- nvinfo : EIATTR_VRC_CTA_INIT_COUNT
	.align		4
        /*0044*/ 	.byte	0x02, 0x4a
	.zero		1
	.zero		1


	//----- nvinfo : EIATTR_EXIT_INSTR_OFFSETS
	.align		4
        /*0048*/ 	.byte	0x04, 0x1c
        /*004a*/ 	.short	(.L_36 - .L_35)


	//   ....[0]....
.L_35:
        /*004c*/ 	.word	0x00000070


	//   ....[1]....
        /*0050*/ 	.word	0x00000280


	//----- nvinfo : EIATTR_CBANK_PARAM_SIZE
	.align		4
.L_36:
        /*0054*/ 	.byte	0x03, 0x19
        /*0056*/ 	.short	0x0014


	//----- nvinfo : EIATTR_PARAM_CBANK
	.align		4
        /*0058*/ 	.byte	0x04, 0x0a
        /*005a*/ 	.short	(.L_38 - .L_37)
	.align		4
.L_37:
        /*005c*/ 	.word	index@(.nv.constant0._Z14generateSinglePdP17curandStateXORWOWi)
        /*0060*/ 	.short	0x0380
        /*0062*/ 	.short	0x0014


	//----- nvinfo : EIATTR_SW_WAR
	.align		4
.L_38:
        /*0064*/ 	.byte	0x04, 0x36
        /*0066*/ 	.short	(.L_40 - .L_39)
.L_39:
        /*0068*/ 	.word	0x00000008
.L_40:


//--------------------- .nv.info._Z11generateAllPdP17curandStateXORWOW --------------------------
	.section	.nv.info._Z11generateAllPdP17curandStateXORWOW,"",@"SHT_CUDA_INFO"
	.sectionflags	@""
	.align	4


	//----- nvinfo : EIATTR_CUDA_API_VERSION
	.align		4
        /*0000*/ 	.byte	0x04, 0x37
        /*0002*/ 	.short	(.L_42 - .L_41)
.L_41:
        /*0004*/ 	.word	0x00000082


	//----- nvinfo : EIATTR_KPARAM_INFO
	.align		4
.L_42:
        /*0008*/ 	.byte	0x04, 0x17
        /*000a*/ 	.short	(.L_44 - .L_43)
.L_43:
        /*000c*/ 	.word	0x00000000
        /*0010*/ 	.short	0x0001
        /*0012*/ 	.short	0x0008
        /*0014*/ 	.byte	0x00, 0xf5, 0x21, 0x00


	//----- nvinfo : EIATTR_KPARAM_INFO
	.align		4
.L_44:
        /*0018*/ 	.byte	0x04, 0x17
        /*001a*/ 	.short	(.L_46 - .L_45)
.L_45:
        /*001c*/ 	.word	0x00000000
        /*0020*/ 	.short	0x0000
        /*0022*/ 	.short	0x0000
        /*0024*/ 	.byte	0x00, 0xf5, 0x21, 0x00


	//----- nvinfo : EIATTR_SPARSE_MMA_MASK
	.align		4
.L_46:
        /*0028*/ 	.byte	0x03, 0x50
        /*002a*/ 	.short	0x0000


	//----- nvinfo : EIATTR_MAXREG_COUNT
	.align		4
        /*002c*/ 	.byte	0x03, 0x1b
        /*002e*/ 	.short	0x00ff


	//----- nvinfo : EIATTR_MERCURY_ISA_VERSION
	.align		4
        /*0030*/ 	.byte	0x03, 0x5f
        /*0032*/ 	.short	0x0101


	//----- nvinfo : EIATTR_VRC_CTA_INIT_COUNT
	.align		4
        /*0034*/ 	.byte	0x02, 0x4a
	.zero		1
	.zero		1


	//----- nvinfo : EIATTR_EXIT_INSTR_OFFSETS
	.align		4
        /*0038*/ 	.byte	0x04, 0x1c
        /*003a*/ 	.short	(.L_48 - .L_47)


	//   ....[0]....
.L_47:
        /*003c*/ 	.word	0x00000270


	//----- nvinfo : EIATTR_CBANK_PARAM_SIZE
	.align		4
.L_48:
        /*0040*/ 	.byte	0x03, 0x19
        /*0042*/ 	.short	0x0010


	//----- nvinfo : EIATTR_PARAM_CBANK
	.align		4
        /*0044*/ 	.byte	0x04, 0x0a
        /*0046*/ 	.short	(.L_50 - .L_49)
	.align		4
.L_49:
        /*0048*/ 	.word	index@(.nv.constant0._Z11generateAllPdP17curandStateXORWOW)
        /*004c*/ 	.short	0x0380
        /*004e*/ 	.short	0x0010


	//----- nvinfo : EIATTR_SW_WAR
	.align		4
.L_50:
        /*0050*/ 	.byte	0x04, 0x36
        /*0052*/ 	.short	(.L_52 - .L_51)
.L_51:
        /*0054*/ 	.word	0x00000008
.L_52:


//--------------------- .nv.info._Z12setup_kernelP17curandStateXORWOW --------------------------
	.section	.nv.info._Z12setup_kernelP17curandStateXORWOW,"",@"SHT_CUDA_INFO"
	.sectionflags	@""
	.align	4


	//----- nvinfo : EIATTR_CUDA_API_VERSION
	.align		4
        /*0000*/ 	.byte	0x04, 0x37
        /*0002*/ 	.short	(.L_54 - .L_53)
.L_53:
        /*0004*/ 	.word	0x00000082


	//----- nvinfo : EIATTR_KPARAM_INFO
	.align		4
.L_54:
        /*0008*/ 	.byte	0x04, 0x17
        /*000a*/ 	.short	(.L_56 - .L_55)
.L_55:
        /*000c*/ 	.word	0x00000000
        /*0010*/ 	.short	0x0000
        /*0012*/ 	.short	0x0000
        /*0014*/ 	.byte	0x00, 0xf5, 0x21, 0x00


	//----- nvinfo : EIATTR_SPARSE_MMA_MASK
	.align		4
.L_56:
        /*0018*/ 	.byte	0x03, 0x50
        /*001a*/ 	.short	0x0000


	//----- nvinfo : EIATTR_MAXREG_COUNT
	.align		4
        /*001c*/ 	.byte	0x03, 0x1b
        /*001e*/ 	.short	0x00ff


	//----- nvinfo : EIATTR_MERCURY_ISA_VERSION
	.align		4
        /*0020*/ 	.byte	0x03, 0x5f
        /*0022*/ 	.short	0x0101


	//----- nvinfo : EIATTR_VRC_CTA_INIT_COUNT
	.align		4
        /*0024*/ 	.byte	0x02, 0x4a
	.zero		1
	.zero		1


	//----- nvinfo : EIATTR_EXIT_INSTR_OFFSETS
	.align		4
        /*0028*/ 	.byte	0x04, 0x1c
        /*002a*/ 	.short	(.L_58 - .L_57)


	//   ....[0]....
.L_57:
        /*002c*/ 	.word	0x00000e80


	//----- nvinfo : EIATTR_CRS_STACK_SIZE
	.align		4
.L_58:
        /*0030*/ 	.byte	0x04, 0x1e
        /*0032*/ 	.short	(.L_60 - .L_59)
.L_59:
        /*0034*/ 	.word	0x00000000


	//----- nvinfo : EIATTR_CBANK_PARAM_SIZE
	.align		4
.L_60:
        /*0038*/ 	.byte	0x03, 0x19
        /*003a*/ 	.short	0x0008


	//----- nvinfo : EIATTR_PARAM_CBANK
	.align		4
        /*003c*/ 	.byte	0x04, 0x0a
        /*003e*/ 	.short	(.L_62 - .L_61)
	.align		4
.L_61:
        /*0040*/ 	.word	index@(.nv.constant0._Z12setup_kernelP17curandStateXORWOW)
        /*0044*/ 	.short	0x0380
        /*0046*/ 	.short	0x0008


	//----- nvinfo : EIATTR_SW_WAR
	.align		4
.L_62:
        /*0048*/ 	.byte	0x04, 0x36
        /*004a*/ 	.short	(.L_64 - .L_63)
.L_63:
        /*004c*/ 	.word	0x00000008
.L_64:


//--------------------- .nv.callgraph             --------------------------
	.section	.nv.callgraph,"",@"SHT_CUDA_CALLGRAPH"
	.align	4
	.sectionentsize	8
	.align		4
        /*0000*/ 	.word	0x00000000
	.align		4
        /*0004*/ 	.word	0xffffffff
	.align		4
        /*0008*/ 	.word	0x00000000
	.align		4
        /*000c*/ 	.word	0xfffffffe
	.align		4
        /*0010*/ 	.word	0x00000000
	.align		4
        /*0014*/ 	.word	0xfffffffd
	.align		4
        /*0018*/ 	.word	0x00000000
	.align		4
        /*001c*/ 	.word	0xfffffffc


//--------------------- .nv.constant4             --------------------------
	.section	.nv.constant4,"a",@progbits
	.align	8
	.align		8
.nv.constant4:
        /*0000*/ 	.dword	precalc_xorwow_matrix
	.align		8
        /*0008*/ 	.dword	precalc_xorwow_offset_matrix
	.align		8
        /*0010*/ 	.dword	mrg32k3aM1
	.align		8
        /*0018*/ 	.dword	mrg32k3aM2
	.align		8
        /*0020*/ 	.dword	mrg32k3aM1SubSeq
	.align		8
        /*0028*/ 	.dword	mrg32k3aM2SubSeq
	.align		8
        /*0030*/ 	.dword	mrg32k3aM1Seq
	.align		8
        /*0038*/ 	.dword	mrg32k3aM2Seq


//--------------------- .nv.constant3             --------------------------
	.section	.nv.constant3,"a",@progbits
	.align	8
.nv.constant3:
	.type		__cr_lgamma_table,@object
	.size		__cr_lgamma_table,(.L_8 - __cr_lgamma_table)
__cr_lgamma_table:
        /*0000*/ 	.byte	0x00, 0x00, 0x00, 0x00, 0x00, 0x00, 0x00, 0x00, 0x00, 0x00, 0x00, 0x00, 0x00, 0x00, 0x00, 0x00
        /*0010*/ 	.byte	0xef, 0x39, 0xfa, 0xfe, 0x42, 0x2e, 0xe6, 0x3f, 0x02, 0x20, 0x2a, 0xfa, 0x0b, 0xab, 0xfc, 0x3f
        /*0020*/ 	.byte	0xf9, 0x2c, 0x92, 0x7c, 0xa7, 0x6c, 0x09, 0x40, 0xc9, 0x79, 0x44, 0x3c, 0x64, 0x26, 0x13, 0x40
        /*0030*/ 	.byte	0xca, 0x01, 0xcf, 0x3a, 0x27, 0x51, 0x1a, 0x40, 0x30, 0xcc, 0x2d, 0xf3, 0xe1, 0x0c, 0x21, 0x40
        /*0040*/ 	.byte	0x0d, 0xb7, 0xfc, 0x82, 0x8e, 0x35, 0x25, 0x40
.L_8:


//--------------------- .text._Z14generateSinglePdP17curandStateXORWOWi --------------------------
	.section	.text._Z14generateSinglePdP17curandStateXORWOWi,"ax",@progbits
	.align	128
        .global         _Z14generateSinglePdP17curandStateXORWOWi
        .type           _Z14generateSinglePdP17curandStateXORWOWi,@function
        .size           _Z14generateSinglePdP17curandStateXORWOWi,(.L_x_11 - _Z14generateSinglePdP17curandStateXORWOWi)
        .other          _Z14generateSinglePdP17curandStateXORWOWi,@"STO_CUDA_ENTRY STV_DEFAULT"
_Z14generateSinglePdP17curandStateXORWOWi:
.text._Z14generateSinglePdP17curandStateXORWOWi:
[----:B------:R-:W-:Y:S01]  /*0000*/  LDC R1, c[0x0][0x37c] ;  /* 0x0000df00ff017b82 */ /* 0x000fe20000000800 */
[----:B------:R-:W0:Y:S07]  /*0010*/  S2R R0, SR_TID.X ;  /* 0x0000000000007919 */ /* 0x000e2e0000002100 */
[----:B------:R-:W1:Y:S01]  /*0020*/  LDC R7, c[0x0][0x390] ;  /* 0x0000e400ff077b82 */ /* 0x000e620000000800 */
[----:B------:R-:W0:Y:S01]  /*0030*/  LDCU UR4, c[0x0][0x360] ;  /* 0x00006c00ff0477ac */ /* 0x000e220008000800 */
[----:B------:R-:W0:Y:S02]  /*0040*/  S2R R3, SR_CTAID.X ;  /* 0x0000000000037919 */ /* 0x000e240000002500 */
[----:B0-----:R-:W-:-:S05]  /*0050*/  IMAD R0, R3, UR4, R0 ;  /* 0x0000000403007c24 */ /* 0x001fca000f8e0200 */
[----:B-1----:R-:W-:-:S13]  /*0060*/  ISETP.NE.AND P0, PT, R0, R7, PT ;  /* 0x000000070000720c */ /* 0x002fda0003f05270 */
[----:B------:R-:W-:Y:S05]  /*0070*/  @P0 EXIT ;  /* 0x000000000000094d */ /* 0x000fea0003800000 */
[----:B------:R-:W0:Y:S01]  /*0080*/  LDC.64 R4, c[0x0][0x388] ;  /* 0x0000e200ff047b82 */ /* 0x000e220000000a00 */
[----:B------:R-:W1:Y:S01]  /*0090*/  LDCU.64 UR4, c[0x0][0x358] ;  /* 0x00006b00ff0477ac */ /* 0x000e620008000a00 */
[----:B0-----:R-:W-:-:S05]  /*00a0*/  IMAD.WIDE R4, R7, 0x30, R4 ;  /* 0x0000003007047825 */ /* 0x001fca00078e0204 */
[----:B-1----:R-:W2:Y:S04]  /*00b0*/  LDG.E.64 R8, desc[UR4][R4.64] ;  /* 0x0000000404087981 */ /* 0x002ea8000c1e1b00 */
[----:B------:R-:W3:Y:S04]  /*00c0*/  LDG.E.64 R2, desc[UR4][R4.64+0x10] ;  /* 0x0000100404027981 */ /* 0x000ee8000c1e1b00 */
[----:B------:R-:W4:Y:S01]  /*00d0*/  LDG.E.64 R6, desc[UR4][R4.64+0x8] ;  /* 0x0000080404067981 */ /* 0x000f22000c1e1b00 */
[----:B------:R-:W0:Y:S01]  /*00e0*/  LDC.64 R14, c[0x0][0x380] ;  /* 0x0000e000ff0e7b82 */ /* 0x000e220000000a00 */
[----:B------:R-:W-:-:S02]  /*00f0*/  IMAD.MOV.U32 R16, RZ, RZ, 0x0 ;  /* 0x00000000ff107424 */ /* 0x000fc400078e00ff */
[----:B------:R-:W-:Y:S01]  /*0100*/  IMAD.MOV.U32 R17, RZ, RZ, 0x3ca00000 ;  /* 0x3ca00000ff117424 */ /* 0x000fe200078e00ff */
[----:B--2---:R-:W-:-:S04]  /*0110*/  SHF.R.U32.HI R0, RZ, 0x2, R9 ;  /* 0x00000002ff007819 */ /* 0x004fc80000011609 */
[----:B------:R-:W-:Y:S01]  /*0120*/  LOP3.LUT R0, R0, R9, RZ, 0x3c, !PT ;  /* 0x0000000900007212 */ /* 0x000fe200078e3cff */
[----:B---3--:R-:W-:Y:S01]  /*0130*/  IMAD.SHL.U32 R9, R3, 0x10, RZ ;  /* 0x0000001003097824 */ /* 0x008fe200078e00ff */
[----:B------:R-:W-:Y:S01]  /*0140*/  STG.E.64 desc[UR4][R4.64+0x8], R2 ;  /* 0x0000080204007986 */ /* 0x000fe2000c101b04 */
[----:B----4-:R-:W-:Y:S02]  /*0150*/  SHF.R.U32.HI R11, RZ, 0x2, R6 ;  /* 0x00000002ff0b7819 */ /* 0x010fe40000011606 */
[----:B------:R-:W-:Y:S02]  /*0160*/  IMAD.SHL.U32 R10, R0, 0x2, RZ ;  /* 0x00000002000a7824 */ /* 0x000fe400078e00ff */
[----:B------:R-:W-:-:S03]  /*0170*/  LOP3.LUT R11, R11, R6, RZ, 0x3c, !PT ;  /* 0x000000060b0b7212 */ /* 0x000fc600078e3cff */
[----:B------:R-:W-:Y:S02]  /*0180*/  LOP3.LUT R10, R0, R10, R9, 0x96, !PT ;  /* 0x0000000a000a7212 */ /* 0x000fe400078e9609 */
[----:B------:R-:W-:Y:S02]  /*0190*/  IMAD.SHL.U32 R6, R11, 0x2, RZ ;  /* 0x000000020b067824 */ /* 0x000fe400078e00ff */
[----:B------:R-:W-:-:S04]  /*01a0*/  LOP3.LUT R10, R10, R3, RZ, 0x3c, !PT ;  /* 0x000000030a0a7212 */ /* 0x000fc800078e3cff */
[----:B------:R-:W-:Y:S01]  /*01b0*/  IADD3 R9, PT, PT, R8, 0x587c5, R10 ;  /* 0x000587c508097810 */ /* 0x000fe20007ffe00a */
[----:B------:R-:W-:-:S05]  /*01c0*/  IMAD.SHL.U32 R0, R10, 0x10, RZ ;  /* 0x000000100a007824 */ /* 0x000fca00078e00ff */
[----:B------:R-:W-:Y:S01]  /*01d0*/  LOP3.LUT R11, R11, R6, R0, 0x96, !PT ;  /* 0x000000060b0b7212 */ /* 0x000fe200078e9600 */
[----:B------:R-:W-:-:S03]  /*01e0*/  VIADD R6, R8, 0xb0f8a ;  /* 0x000b0f8a08067836 */ /* 0x000fc60000000000 */
[----:B------:R-:W-:Y:S02]  /*01f0*/  LOP3.LUT R11, R11, R10, RZ, 0x3c, !PT ;  /* 0x0000000a0b0b7212 */ /* 0x000fe400078e3cff */
[----:B------:R-:W-:Y:S03]  /*0200*/  STG.E.64 desc[UR4][R4.64], R6 ;  /* 0x0000000604007986 */ /* 0x000fe6000c101b04 */
[----:B------:R-:W-:Y:S01]  /*0210*/  IMAD.IADD R12, R11, 0x1, R6 ;  /* 0x000000010b0c7824 */ /* 0x000fe200078e0206 */
[----:B------:R-:W-:Y:S03]  /*0220*/  STG.E.64 desc[UR4][R4.64+0x10], R10 ;  /* 0x0000100a04007986 */ /* 0x000fe6000c101b04 */
[----:B------:R-:W-:-:S03]  /*0230*/  IMAD.WIDE.U32 R12, R12, 0x200000, RZ ;  /* 0x002000000c0c7825 */ /* 0x000fc600078e00ff */
[----:B------:R-:W-:-:S04]  /*0240*/  LOP3.LUT R12, R12, R9, RZ, 0x3c, !PT ;  /* 0x000000090c0c7212 */ /* 0x000fc800078e3cff */
[----:B------:R-:W1:Y:S02]  /*0250*/  I2F.F64.U64 R8, R12 ;  /* 0x0000000c00087312 */ /* 0x000e640000301800 */
[----:B-1----:R-:W-:-:S07]  /*0260*/  DFMA R8, R8, R16, 5.5511151231257827021e-17 ;  /* 0x3c9000000808742b */ /* 0x002fce0000000010 */
[----:B0-----:R-:W-:Y:S01]  /*0270*/  STG.E.64 desc[UR4][R14.64], R8 ;  /* 0x000000080e007986 */ /* 0x001fe2000c101b04 */
[----:B------:R-:W-:Y:S05]  /*0280*/  EXIT ;  /* 0x000000000000794d */ /* 0x000fea0003800000 */
.L_x_0:
[----:B------:R-:W-:-:S00]  /*0290*/  BRA `(.L_x_0) ;  /* 0xfffffffc00fc7947 */ /* 0x000fc0000383ffff */
[----:B------:R-:W-:-:S00]  /*02a0*/  NOP ;  /* 0x0000000000007918 */ /* 0x000fc00000000000 */
        /* <DEDUP_REMOVED lines=13> */
.L_x_11:


//--------------------- .text._Z11generateAllPdP17curandStateXORWOW --------------------------
	.section	.text._Z11generateAllPdP17curandStateXORWOW,"ax",@progbits
	.align	128
        .global         _Z11generateAllPdP17curandStateXORWOW
        .type           _Z11generateAllPdP17curandStateXORWOW,@function
        .size           _Z11generateAllPdP17curandStateXORWOW,(.L_x_12 - _Z11generateAllPdP17curandStateXORWOW)
        .other          _Z11generateAllPdP17curandStateXORWOW,@"STO_CUDA_ENTRY STV_DEFAULT"
_Z11generateAllPdP17curandStateXORWOW:
.text._Z11generateAllPdP17curandStateXORWOW:
[----:B------:R-:W-:Y:S01]  /*0000*/  LDC R1, c[0x0][0x37c] ;  /* 0x0000df00ff017b82 */ /* 0x000fe20000000800 */
[----:B------:R-:W0:Y:S07]  /*0010*/  S2R R0, SR_TID.X ;  /* 0x0000000000007919 */ /* 0x000e2e0000002100 */
[----:B------:R-:W1:Y:S01]  /*0020*/  LDC.64 R2, c[0x0][0x388] ;  /* 0x0000e200ff027b82 */ /* 0x000e620000000a00 */
[----:B------:R-:W0:Y:S01]  /*0030*/  LDCU UR6, c[0x0][0x360] ;  /* 0x00006c00ff0677ac */ /* 0x000e220008000800 */
[----:B------:R-:W0:Y:S01]  /*0040*/  S2R R5, SR_CTAID.X ;  /* 0x0000000000057919 */ /* 0x000e220000002500 */
[----:B------:R-:W2:Y:S05]  /*0050*/  LDCU.64 UR4, c[0x0][0x358] ;  /* 0x00006b00ff0477ac */ /* 0x000eaa0008000a00 */
[----:B------:R-:W3:Y:S01]  /*0060*/  LDC.64 R16, c[0x0][0x380] ;  /* 0x0000e000ff107b82 */ /* 0x000ee20000000a00 */
[----:B0-----:R-:W-:-:S04]  /*0070*/  IMAD R0, R5, UR6, R0 ;  /* 0x0000000605007c24 */ /* 0x001fc8000f8e0200 */
[----:B-1----:R-:W-:-:S05]  /*0080*/  IMAD.WIDE R2, R0, 0x30, R2 ;  /* 0x0000003000027825 */ /* 0x002fca00078e0202 */
[----:B--2---:R-:W2:Y:S04]  /*0090*/  LDG.E.64 R10, desc[UR4][R2.64] ;  /* 0x00000004020a7981 */ /* 0x004ea8000c1e1b00 */
[----:B------:R-:W4:Y:S04]  /*00a0*/  LDG.E.64 R4, desc[UR4][R2.64+0x10] ;  /* 0x0000100402047981 */ /* 0x000f28000c1e1b00 */
[----:B------:R-:W5:Y:S01]  /*00b0*/  LDG.E.64 R6, desc[UR4][R2.64+0x8] ;  /* 0x0000080402067981 */ /* 0x000f62000c1e1b00 */
[----:B--2---:R-:W-:-:S04]  /*00c0*/  SHF.R.U32.HI R8, RZ, 0x2, R11 ;  /* 0x00000002ff087819 */ /* 0x004fc8000001160b */
[----:B------:R-:W-:Y:S01]  /*00d0*/  LOP3.LUT R8, R8, R11, RZ, 0x3c, !PT ;  /* 0x0000000b08087212 */ /* 0x000fe200078e3cff */
[----:B----4-:R-:W-:Y:S01]  /*00e0*/  IMAD.SHL.U32 R9, R5, 0x10, RZ ;  /* 0x0000001005097824 */ /* 0x010fe200078e00ff */
[----:B------:R-:W-:Y:S01]  /*00f0*/  STG.E.64 desc[UR4][R2.64+0x8], R4 ;  /* 0x0000080402007986 */ /* 0x000fe2000c101b04 */
[----:B-----5:R-:W-:Y:S02]  /*0100*/  SHF.R.U32.HI R13, RZ, 0x2, R6 ;  /* 0x00000002ff0d7819 */ /* 0x020fe40000011606 */
[----:B------:R-:W-:Y:S02]  /*0110*/  IMAD.SHL.U32 R11, R8, 0x2, RZ ;  /* 0x00000002080b7824 */ /* 0x000fe400078e00ff */
[----:B------:R-:W-:-:S03]  /*0120*/  LOP3.LUT R13, R13, R6, RZ, 0x3c, !PT ;  /* 0x000000060d0d7212 */ /* 0x000fc600078e3cff */
[----:B------:R-:W-:Y:S02]  /*0130*/  LOP3.LUT R8, R8, R11, R9, 0x96, !PT ;  /* 0x0000000b08087212 */ /* 0x000fe400078e9609 */
[----:B------:R-:W-:Y:S02]  /*0140*/  IMAD.SHL.U32 R9, R13, 0x2, RZ ;  /* 0x000000020d097824 */ /* 0x000fe400078e00ff */
[----:B------:R-:W-:-:S04]  /*0150*/  LOP3.LUT R8, R8, R5, RZ, 0x3c, !PT ;  /* 0x0000000508087212 */ /* 0x000fc800078e3cff */
[----:B------:R-:W-:Y:S02]  /*0160*/  SHF.L.U32 R6, R8, 0x4, RZ ;  /* 0x0000000408067819 */ /* 0x000fe400000006ff */
[C---:B------:R-:W-:Y:S02]  /*0170*/  IADD3 R15, PT, PT, R10.reuse, 0x587c5, R8 ;  /* 0x000587c50a0f7810 */ /* 0x040fe40007ffe008 */
[----:B------:R-:W-:Y:S01]  /*0180*/  LOP3.LUT R9, R13, R9, R6, 0x96, !PT ;  /* 0x000000090d097212 */ /* 0x000fe200078e9606 */
[----:B------:R-:W-:-:S03]  /*0190*/  VIADD R6, R10, 0xb0f8a ;  /* 0x000b0f8a0a067836 */ /* 0x000fc60000000000 */
[----:B------:R-:W-:Y:S02]  /*01a0*/  LOP3.LUT R9, R9, R8, RZ, 0x3c, !PT ;  /* 0x0000000809097212 */ /* 0x000fe400078e3cff */
[----:B------:R-:W-:Y:S03]  /*01b0*/  STG.E.64 desc[UR4][R2.64], R6 ;  /* 0x0000000602007986 */ /* 0x000fe6000c101b04 */
[----:B------:R-:W-:Y:S01]  /*01c0*/  IMAD.IADD R12, R9, 0x1, R6 ;  /* 0x00000001090c7824 */ /* 0x000fe200078e0206 */
[----:B------:R-:W-:Y:S03]  /*01d0*/  STG.E.64 desc[UR4][R2.64+0x10], R8 ;  /* 0x0000100802007986 */ /* 0x000fe6000c101b04 */
[----:B------:R-:W-:-:S03]  /*01e0*/  IMAD.WIDE.U32 R12, R12, 0x200000, RZ ;  /* 0x002000000c0c7825 */ /* 0x000fc600078e00ff */
[----:B------:R-:W-:Y:S01]  /*01f0*/  LOP3.LUT R14, R12, R15, RZ, 0x3c, !PT ;  /* 0x0000000f0c0e7212 */ /* 0x000fe200078e3cff */
[----:B------:R-:W-:Y:S01]  /*0200*/  IMAD.MOV.U32 R12, RZ, RZ, 0x0 ;  /* 0x00000000ff0c7424 */ /* 0x000fe200078e00ff */
[----:B------:R-:W-:Y:S01]  /*0210*/  MOV R15, R13 ;  /* 0x0000000d000f7202 */ /* 0x000fe20000000f00 */
[----:B------:R-:W-:-:S03]  /*0220*/  HFMA2 R13, -RZ, RZ, 1.15625, 0 ;  /* 0x3ca00000ff0d7431 */ /* 0x000fc600000001ff */
[----:B------:R-:W0:Y:S03]  /*0230*/  I2F.F64.U64 R10, R14 ;  /* 0x0000000e000a7312 */ /* 0x000e260000301800 */
[----:B0-----:R-:W-:Y:S01]  /*0240*/  DFMA R10, R10, R12, 5.5511151231257827021e-17 ;  /* 0x3c9000000a0a742b */ /* 0x001fe2000000000c */
[----:B---3--:R-:W-:-:S06]  /*0250*/  IMAD.WIDE R12, R0, 0x8, R16 ;  /* 0x00000008000c7825 */ /* 0x008fcc00078e0210 */
[----:B------:R-:W-:Y:S01]  /*0260*/  STG.E.64 desc[UR4][R12.64], R10 ;  /* 0x0000000a0c007986 */ /* 0x000fe2000c101b04 */
[----:B------:R-:W-:Y:S05]  /*0270*/  EXIT ;  /* 0x000000000000794d */ /* 0x000fea0003800000 */
.L_x_1:
        /* <DEDUP_REMOVED lines=16> */
.L_x_12:


//--------------------- .text._Z12setup_kernelP17curandStateXORWOW --------------------------
	.section	.text._Z12setup_kernelP17curandStateXORWOW,"ax",@progbits
	.align	128
        .global         _Z12setup_kernelP17curandStateXORWOW
        .type           _Z12setup_kernelP17curandStateXORWOW,@function
        .size           _Z12setup_kernelP17curandStateXORWOW,(.L_x_13 - _Z12setup_kernelP17curandStateXORWOW)
        .other          _Z12setup_kernelP17curandStateXORWOW,@"STO_CUDA_ENTRY STV_DEFAULT"
_Z12setup_kernelP17curandStateXORWOW:
.text._Z12setup_kernelP17curandStateXORWOW:
[----:B------:R-:W-:Y:S01]  /*0000*/  LDC R1, c[0x0][0x37c] ;  /* 0x0000df00ff017b82 */ /* 0x000fe20000000800 */
[----:B------:R-:W0:Y:S07]  /*0010*/  S2R R13, SR_TID.X ;  /* 0x00000000000d7919 */ /* 0x000e2e0000002100 */
[----:B------:R-:W1:Y:S01]  /*0020*/  LDC.64 R6, c[0x0][0x380] ;  /* 0x0000e000ff067b82 */ /* 0x000e620000000a00 */
[----:B------:R-:W0:Y:S01]  /*0030*/  LDCU UR6, c[0x0][0x360] ;  /* 0x00006c00ff0677ac */ /* 0x000e220008000800 */
[----:B------:R-:W-:Y:S01]  /*0040*/  IMAD.MOV.U32 R2, RZ, RZ, 0x2abc4dd5 ;  /* 0x2abc4dd5ff027424 */ /* 0x000fe200078e00ff */
[----:B------:R-:W0:Y:S01]  /*0050*/  S2R R0, SR_CTAID.X ;  /* 0x0000000000007919 */ /* 0x000e220000002500 */
[----:B------:R-:W-:Y:S01]  /*0060*/  IMAD.MOV.U32 R3, RZ, RZ, 0x58213ed2 ;  /* 0x58213ed2ff037424 */ /* 0x000fe200078e00ff */
[----:B------:R-:W2:Y:S01]  /*0070*/  LDCU.64 UR4, c[0x0][0x358] ;  /* 0x00006b00ff0477ac */ /* 0x000ea20008000a00 */
[----:B------:R-:W-:Y:S01]  /*0080*/  IMAD.MOV.U32 R4, RZ, RZ, 0x455f2458 ;  /* 0x455f2458ff047424 */ /* 0x000fe200078e00ff */
[----:B------:R-:W-:Y:S01]  /*0090*/  BSSY.RECONVERGENT B0, `(.L_x_2) ;  /* 0x00000db000007945 */ /* 0x000fe20003800200 */
[----:B------:R-:W-:-:S02]  /*00a0*/  IMAD.MOV.U32 R5, RZ, RZ, -0x75bd8fc ;  /* 0xf8a42704ff057424 */ /* 0x000fc400078e00ff */
[----:B------:R-:W-:Y:S02]  /*00b0*/  IMAD.MOV.U32 R8, RZ, RZ, -0x23270784 ;  /* 0xdcd8f87cff087424 */ /* 0x000fe400078e00ff */
[----:B------:R-:W-:Y:S02]  /*00c0*/  IMAD.MOV.U32 R9, RZ, RZ, 0x511db0d6 ;  /* 0x511db0d6ff097424 */ /* 0x000fe400078e00ff */
[----:B0-----:R-:W-:-:S04]  /*00d0*/  IMAD R13, R0, UR6, R13 ;  /* 0x00000006000d7c24 */ /* 0x001fc8000f8e020d */
[C---:B-1----:R-:W-:Y:S01]  /*00e0*/  IMAD.WIDE R6, R13.reuse, 0x30, R6 ;  /* 0x000000300d067825 */ /* 0x042fe200078e0206 */
[----:B------:R-:W-:-:S04]  /*00f0*/  ISETP.NE.AND P0, PT, R13, RZ, PT ;  /* 0x000000ff0d00720c */ /* 0x000fc80003f05270 */
[----:B--2---:R0:W-:Y:S04]  /*0100*/  STG.E.64 desc[UR4][R6.64], R2 ;  /* 0x0000000206007986 */ /* 0x0041e8000c101b04 */
[----:B------:R0:W-:Y:S04]  /*0110*/  STG.E.64 desc[UR4][R6.64+0x8], R4 ;  /* 0x0000080406007986 */ /* 0x0001e8000c101b04 */
[----:B------:R0:W-:Y:S01]  /*0120*/  STG.E.64 desc[UR4][R6.64+0x10], R8 ;  /* 0x0000100806007986 */ /* 0x0001e2000c101b04 */
[----:B------:R-:W-:Y:S05]  /*0130*/  @!P0 BRA `(.L_x_3) ;  /* 0x0000000c00408947 */ /* 0x000fea0003800000 */
[----:B------:R-:W-:Y:S01]  /*0140*/  SHF.R.S32.HI R0, RZ, 0x1f, R13 ;  /* 0x0000001fff007819 */ /* 0x000fe2000001140d */
[----:B------:R-:W-:-:S07]  /*0150*/  IMAD.MOV.U32 R12, RZ, RZ, RZ ;  /* 0x000000ffff0c7224 */ /* 0x000fce00078e00ff */
.L_x_9:
[----:B0-----:R-:W-:Y:S01]  /*0160*/  LOP3.LUT R2, R13, 0x3, RZ, 0xc0, !PT ;  /* 0x000000030d027812 */ /* 0x001fe200078ec0ff */
[----:B------:R-:W-:Y:S03]  /*0170*/  BSSY.RECONVERGENT B1, `(.L_x_4) ;  /* 0x00000c6000017945 */ /* 0x000fe60003800200 */
[----:B------:R-:W-:-:S04]  /*0180*/  ISETP.NE.U32.AND P0, PT, R2, RZ, PT ;  /* 0x000000ff0200720c */ /* 0x000fc80003f05070 */
[----:B------:R-:W-:-:S13]  /*0190*/  ISETP.NE.AND.EX P0, PT, RZ, RZ, PT, P0 ;  /* 0x000000ffff00720c */ /* 0x000fda0003f05300 */
[----:B------:R-:W-:Y:S05]  /*01a0*/  @!P0 BRA `(.L_x_5) ;  /* 0x0000000c00088947 */ /* 0x000fea0003800000 */
[----:B------:R-:W0:Y:S01]  /*01b0*/  LDC.64 R8, c[0x4][RZ] ;  /* 0x01000000ff087b82 */ /* 0x000e220000000a00 */
[----:B------:R-:W-:Y:S02]  /*01c0*/  IMAD.MOV.U32 R14, RZ, RZ, RZ ;  /* 0x000000ffff0e7224 */ /* 0x000fe400078e00ff */
[----:B0-----:R-:W-:-:S07]  /*01d0*/  IMAD.WIDE.U32 R8, R12, 0xc80, R8 ;  /* 0x00000c800c087825 */ /* 0x001fce00078e0008 */
.L_x_8:
[----:B0-----:R-:W-:Y:S01]  /*01e0*/  IMAD.MOV.U32 R15, RZ, RZ, RZ ;  /* 0x000000ffff0f7224 */ /* 0x001fe200078e00ff */
[----:B------:R-:W-:Y:S01]  /*01f0*/  CS2R R2, SRZ ;  /* 0x0000000000027805 */ /* 0x000fe2000001ff00 */
[----:B------:R-:W-:Y:S01]  /*0200*/  IMAD.MOV.U32 R17, RZ, RZ, RZ ;  /* 0x000000ffff117224 */ /* 0x000fe200078e00ff */
[----:B------:R-:W-:-:S07]  /*0210*/  CS2R R4, SRZ ;  /* 0x0000000000047805 */ /* 0x000fce000001ff00 */
.L_x_7:
[----:B------:R-:W-:-:S05]  /*0220*/  IMAD.WIDE.U32 R10, R17, 0x4, R6 ;  /* 0x00000004110a7825 */ /* 0x000fca00078e0006 */
[----:B------:R0:W5:Y:S01]  /*0230*/  LDG.E R16, desc[UR4][R10.64+0x4] ;  /* 0x000004040a107981 */ /* 0x000162000c1e1900 */
[----:B------:R-:W-:-:S07]  /*0240*/  IMAD.MOV.U32 R19, RZ, RZ, RZ ;  /* 0x000000ffff137224 */ /* 0x000fce00078e00ff */
.L_x_6:
[----:B-----5:R-:W-:Y:S01]  /*0250*/  SHF.R.U32.HI R24, RZ, R19, R16 ;  /* 0x00000013ff187219 */ /* 0x020fe20000011610 */
[----:B0-----:R-:W-:-:S03]  /*0260*/  IMAD.SHL.U32 R10, R17, 0x20, RZ ;  /* 0x00000020110a7824 */ /* 0x001fc600078e00ff */
[----:B------:R-:W-:Y:S01]  /*0270*/  LOP3.LUT R11, R24, 0x1, RZ, 0xc0, !PT ;  /* 0x00000001180b7812 */ /* 0x000fe200078ec0ff */
[----:B------:R-:W-:-:S03]  /*0280*/  IMAD.IADD R10, R10, 0x1, R19 ;  /* 0x000000010a0a7824 */ /* 0x000fc600078e0213 */
[----:B------:R-:W-:Y:S01]  /*0290*/  ISETP.NE.U32.AND P0, PT, R11, 0x1, PT ;  /* 0x000000010b00780c */ /* 0x000fe20003f05070 */
[----:B------:R-:W-:-:S03]  /*02a0*/  IMAD R11, R10, 0x5, RZ ;  /* 0x000000050a0b7824 */ /* 0x000fc600078e02ff */
[----:B------:R-:W-:Y:S01]  /*02b0*/  R2P PR, R24, 0x7e ;  /* 0x0000007e18007804 */ /* 0x000fe20000000000 */
[----:B------:R-:W-:-:S08]  /*02c0*/  IMAD.WIDE.U32 R10, R11, 0x4, R8 ;  /* 0x000000040b0a7825 */ /* 0x000fd000078e0008 */
[----:B------:R-:W2:Y:S04]  /*02d0*/  @!P0 LDG.E R18, desc[UR4][R10.64] ;  /* 0x000000040a128981 */ /* 0x000ea8000c1e1900 */
[----:B------:R-:W3:Y:S04]  /*02e0*/  @!P0 LDG.E R20, desc[UR4][R10.64+0x10] ;  /* 0x000010040a148981 */ /* 0x000ee8000c1e1900 */
[----:B------:R-:W4:Y:S04]  /*02f0*/  @P1 LDG.E R22, desc[UR4][R10.64+0x14] ;  /* 0x000014040a161981 */ /* 0x000f28000c1e1900 */
[----:B------:R-:W4:Y:S04]  /*0300*/  @P2 LDG.E R26, desc[UR4][R10.64+0x28] ;  /* 0x000028040a1a2981 */ /* 0x000f28000c1e1900 */
[----:B------:R-:W4:Y:S04]  /*0310*/  @!P0 LDG.E R21, desc[UR4][R10.64+0x4] ;  /* 0x000004040a158981 */ /* 0x000f28000c1e1900 */
[----:B------:R-:W4:Y:S04]  /*0320*/  @!P0 LDG.E R23, desc[UR4][R10.64+0xc] ;  /* 0x00000c040a178981 */ /* 0x000f28000c1e1900 */
[----:B------:R-:W4:Y:S04]  /*0330*/  @P1 LDG.E R25, desc[UR4][R10.64+0x18] ;  /* 0x000018040a191981 */ /* 0x000f28000c1e1900 */
[----:B------:R-:W4:Y:S04]  /*0340*/  @P3 LDG.E R28, desc[UR4][R10.64+0x3c] ;  /* 0x00003c040a1c3981 */ /* 0x000f28000c1e1900 */
[----:B------:R-:W4:Y:S01]  /*0350*/  @P6 LDG.E R27, desc[UR4][R10.64+0x7c] ;  /* 0x00007c040a1b6981 */ /* 0x000f22000c1e1900 */
[----:B--2---:R-:W-:-:S03]  /*0360*/  @!P0 LOP3.LUT R15, R15, R18, RZ, 0x3c, !PT ;  /* 0x000000120f0f8212 */ /* 0x004fc600078e3cff */
[----:B------:R-:W2:Y:S01]  /*0370*/  @!P0 LDG.E R18, desc[UR4][R10.64+0x8] ;  /* 0x000008040a128981 */ /* 0x000ea2000c1e1900 */
[----:B---3--:R-:W-:-:S03]  /*0380*/  @!P0 LOP3.LUT R3, R3, R20, RZ, 0x3c, !PT ;  /* 0x0000001403038212 */ /* 0x008fc600078e3cff */
[----:B------:R-:W3:Y:S01]  /*0390*/  @P1 LDG.E R20, desc[UR4][R10.64+0x24] ;  /* 0x000024040a141981 */ /* 0x000ee2000c1e1900 */
[----:B----4-:R-:W-:-:S03]  /*03a0*/  @P1 LOP3.LUT R15, R15, R22, RZ, 0x3c, !PT ;  /* 0x000000160f0f1212 */ /* 0x010fc600078e3cff */
[----:B------:R-:W4:Y:S01]  /*03b0*/  @P2 LDG.E R22, desc[UR4][R10.64+0x38] ;  /* 0x000038040a162981 */ /* 0x000f22000c1e1900 */
[----:B------:R-:W-:-:S03]  /*03c0*/  @P2 LOP3.LUT R15, R15, R26, RZ, 0x3c, !PT ;  /* 0x0000001a0f0f2212 */ /* 0x000fc600078e3cff */
[----:B------:R-:W4:Y:S01]  /*03d0*/  @P4 LDG.E R26, desc[UR4][R10.64+0x50] ;  /* 0x000050040a1a4981 */ /* 0x000f22000c1e1900 */
[----:B------:R-:W-:-:S03]  /*03e0*/  @!P0 LOP3.LUT R4, R4, R21, RZ, 0x3c, !PT ;  /* 0x0000001504048212 */ /* 0x000fc600078e3cff */
[----:B------:R-:W4:Y:S01]  /*03f0*/  @P1 LDG.E R21, desc[UR4][R10.64+0x20] ;  /* 0x000020040a151981 */ /* 0x000f22000c1e1900 */
[----:B------:R-:W-:-:S03]  /*0400*/  @!P0 LOP3.LUT R2, R2, R23, RZ, 0x3c, !PT ;  /* 0x0000001702028212 */ /* 0x000fc600078e3cff */
[----:B------:R-:W4:Y:S01]  /*0410*/  @P2 LDG.E R23, desc[UR4][R10.64+0x2c] ;  /* 0x00002c040a172981 */ /* 0x000f22000c1e1900 */
[----:B------:R-:W-:-:S03]  /*0420*/  @P1 LOP3.LUT R4, R4, R25, RZ, 0x3c, !PT ;  /* 0x0000001904041212 */ /* 0x000fc600078e3cff */
[----:B------:R-:W4:Y:S01]  /*0430*/  @P2 LDG.E R25, desc[UR4][R10.64+0x34] ;  /* 0x000034040a192981 */ /* 0x000f22000c1e1900 */
[----:B--2---:R-:W-:-:S03]  /*0440*/  @!P0 LOP3.LUT R5, R5, R18, RZ, 0x3c, !PT ;  /* 0x0000001205058212 */ /* 0x004fc600078e3cff */
[----:B------:R-:W2:Y:S01]  /*0450*/  @P1 LDG.E R18, desc[UR4][R10.64+0x1c] ;  /* 0x00001c040a121981 */ /* 0x000ea2000c1e1900 */
[----:B---3--:R-:W-:-:S03]  /*0460*/  @P1 LOP3.LUT R3, R3, R20, RZ, 0x3c, !PT ;  /* 0x0000001403031212 */ /* 0x008fc600078e3cff */
[----:B------:R-:W3:Y:S01]  /*0470*/  @P2 LDG.E R20, desc[UR4][R10.64+0x30] ;  /* 0x000030040a142981 */ /* 0x000ee2000c1e1900 */
[----:B----4-:R-:W-:-:S03]  /*0480*/  @P2 LOP3.LUT R3, R3, R22, RZ, 0x3c, !PT ;  /* 0x0000001603032212 */ /* 0x010fc600078e3cff */
[----:B------:R-:W4:Y:S01]  /*0490*/  @P3 LDG.E R22, desc[UR4][R10.64+0x4c] ;  /* 0x00004c040a163981 */ /* 0x000f22000c1e1900 */
[----:B------:R-:W-:-:S04]  /*04a0*/  @P3 LOP3.LUT R15, R15, R28, RZ, 0x3c, !PT ;  /* 0x0000001c0f0f3212 */ /* 0x000fc800078e3cff */
[----:B------:R-:W-:Y:S02]  /*04b0*/  @P4 LOP3.LUT R15, R15, R26, RZ, 0x3c, !PT ;  /* 0x0000001a0f0f4212 */ /* 0x000fe400078e3cff */
[----:B------:R-:W-:Y:S01]  /*04c0*/  @P1 LOP3.LUT R2, R2, R21, RZ, 0x3c, !PT ;  /* 0x0000001502021212 */ /* 0x000fe200078e3cff */
[----:B------:R-:W4:Y:S04]  /*04d0*/  @P5 LDG.E R26, desc[UR4][R10.64+0x64] ;  /* 0x000064040a1a5981 */ /* 0x000f28000c1e1900 */
[----:B------:R-:W4:Y:S01]  /*04e0*/  @P3 LDG.E R21, desc[UR4][R10.64+0x40] ;  /* 0x000040040a153981 */ /* 0x000f22000c1e1900 */
[----:B------:R-:W-:Y:S02]  /*04f0*/  @P2 LOP3.LUT R4, R4, R23, RZ, 0x3c, !PT ;  /* 0x0000001704042212 */ /* 0x000fe400078e3cff */
[----:B------:R-:W-:Y:S01]  /*0500*/  @P2 LOP3.LUT R2, R2, R25, RZ, 0x3c, !PT ;  /* 0x0000001902022212 */ /* 0x000fe200078e3cff */
[----:B------:R-:W4:Y:S04]  /*0510*/  @P3 LDG.E R23, desc[UR4][R10.64+0x48] ;  /* 0x000048040a173981 */ /* 0x000f28000c1e1900 */
[----:B------:R-:W4:Y:S01]  /*0520*/  @P4 LDG.E R25, desc[UR4][R10.64+0x54] ;  /* 0x000054040a194981 */ /* 0x000f22000c1e1900 */
[----:B--2---:R-:W-:-:S03]  /*0530*/  @P1 LOP3.LUT R5, R5, R18, RZ, 0x3c, !PT ;  /* 0x0000001205051212 */ /* 0x004fc600078e3cff */
[----:B------:R-:W2:Y:S01]  /*0540*/  @P3 LDG.E R18, desc[UR4][R10.64+0x44] ;  /* 0x000044040a123981 */ /* 0x000ea2000c1e1900 */
[----:B---3--:R-:W-:-:S03]  /*0550*/  @P2 LOP3.LUT R5, R5, R20, RZ, 0x3c, !PT ;  /* 0x0000001405052212 */ /* 0x008fc600078e3cff */
[----:B------:R-:W3:Y:S01]  /*0560*/  @P4 LDG.E R20, desc[UR4][R10.64+0x58] ;  /* 0x000058040a144981 */ /* 0x000ee2000c1e1900 */
[----:B----4-:R-:W-:-:S03]  /*0570*/  @P3 LOP3.LUT R3, R3, R22, RZ, 0x3c, !PT ;  /* 0x0000001603033212 */ /* 0x010fc600078e3cff */
[----:B------:R-:W4:Y:S01]  /*0580*/  @P4 LDG.E R22, desc[UR4][R10.64+0x60] ;  /* 0x000060040a164981 */ /* 0x000f22000c1e1900 */
[----:B------:R-:W-:Y:S02]  /*0590*/  LOP3.LUT P0, RZ, R24, 0x80, RZ, 0xc0, !PT ;  /* 0x0000008018ff7812 */ /* 0x000fe4000780c0ff */
[----:B------:R-:W-:Y:S02]  /*05a0*/  @P5 LOP3.LUT R15, R15, R26, RZ, 0x3c, !PT ;  /* 0x0000001a0f0f5212 */ /* 0x000fe400078e3cff */
[----:B------:R-:W4:Y:S01]  /*05b0*/  @P6 LDG.E R26, desc[UR4][R10.64+0x78] ;  /* 0x000078040a1a6981 */ /* 0x000f22000c1e1900 */
[----:B------:R-:W-:-:S03]  /*05c0*/  @P3 LOP3.LUT R4, R4, R21, RZ, 0x3c, !PT ;  /* 0x0000001504043212 */ /* 0x000fc600078e3cff */
[----:B------:R-:W4:Y:S01]  /*05d0*/  @P4 LDG.E R21, desc[UR4][R10.64+0x5c] ;  /* 0x00005c040a154981 */ /* 0x000f22000c1e1900 */
[----:B------:R-:W-:-:S03]  /*05e0*/  @P3 LOP3.LUT R2, R2, R23, RZ, 0x3c, !PT ;  /* 0x0000001702023212 */ /* 0x000fc600078e3cff */
[----:B------:R-:W4:Y:S01]  /*05f0*/  @P5 LDG.E R23, desc[UR4][R10.64+0x68] ;  /* 0x000068040a175981 */ /* 0x000f22000c1e1900 */
[----:B------:R-:W-:-:S03]  /*0600*/  @P4 LOP3.LUT R4, R4, R25, RZ, 0x3c, !PT ;  /* 0x0000001904044212 */ /* 0x000fc600078e3cff */
[----:B------:R-:W4:Y:S01]  /*0610*/  @P5 LDG.E R25, desc[UR4][R10.64+0x70] ;  /* 0x000070040a195981 */ /* 0x000f22000c1e1900 */
[----:B--2---:R-:W-:-:S03]  /*0620*/  @P3 LOP3.LUT R5, R5, R18, RZ, 0x3c, !PT ;  /* 0x0000001205053212 */ /* 0x004fc600078e3cff */
[----:B------:R-:W2:Y:S01]  /*0630*/  @P5 LDG.E R18, desc[UR4][R10.64+0x6c] ;  /* 0x00006c040a125981 */ /* 0x000ea2000c1e1900 */
[----:B---3--:R-:W-:-:S03]  /*0640*/  @P4 LOP3.LUT R5, R5, R20, RZ, 0x3c, !PT ;  /* 0x0000001405054212 */ /* 0x008fc600078e3cff */
[----:B------:R-:W3:Y:S01]  /*0650*/  @P5 LDG.E R20, desc[UR4][R10.64+0x74] ;  /* 0x000074040a145981 */ /* 0x000ee2000c1e1900 */
[----:B----4-:R-:W-:-:S03]  /*0660*/  @P4 LOP3.LUT R3, R3, R22, RZ, 0x3c, !PT ;  /* 0x0000001603034212 */ /* 0x010fc600078e3cff */
[----:B------:R-:W4:Y:S01]  /*0670*/  @P0 LDG.E R22, desc[UR4][R10.64+0x8c] ;  /* 0x00008c040a160981 */ /* 0x000f22000c1e1900 */
[----:B------:R-:W-:-:S03]  /*0680*/  @P6 LOP3.LUT R15, R15, R26, RZ, 0x3c, !PT ;  /* 0x0000001a0f0f6212 */ /* 0x000fc600078e3cff */
        /* <DEDUP_REMOVED lines=13> */
[----:B------:R-:W-:Y:S02]  /*0760*/  @P6 LOP3.LUT R4, R4, R27, RZ, 0x3c, !PT ;  /* 0x0000001b04046212 */ /* 0x000fe400078e3cff */
[----:B------:R-:W-:Y:S02]  /*0770*/  @P6 LOP3.LUT R2, R2, R21, RZ, 0x3c, !PT ;  /* 0x0000001502026212 */ /* 0x000fe400078e3cff */
[----:B------:R-:W-:Y:S02]  /*0780*/  @P0 LOP3.LUT R4, R4, R23, RZ, 0x3c, !PT ;  /* 0x0000001704040212 */ /* 0x000fe400078e3cff */
[----:B------:R-:W-:Y:S02]  /*0790*/  @P0 LOP3.LUT R2, R2, R25, RZ, 0x3c, !PT ;  /* 0x0000001902020212 */ /* 0x000fe400078e3cff */
[----:B--2---:R-:W-:Y:S02]  /*07a0*/  @P6 LOP3.LUT R5, R5, R18, RZ, 0x3c, !PT ;  /* 0x0000001205056212 */ /* 0x004fe400078e3cff */
[----:B---3--:R-:W-:-:S02]  /*07b0*/  @P6 LOP3.LUT R3, R3, R20, RZ, 0x3c, !PT ;  /* 0x0000001403036212 */ /* 0x008fc400078e3cff */
[----:B----4-:R-:W-:Y:S02]  /*07c0*/  @P0 LOP3.LUT R5, R5, R22, RZ, 0x3c, !PT ;  /* 0x0000001605050212 */ /* 0x010fe400078e3cff */
[----:B------:R-:W-:Y:S02]  /*07d0*/  @P0 LOP3.LUT R3, R3, R26, RZ, 0x3c, !PT ;  /* 0x0000001a03030212 */ /* 0x000fe400078e3cff */
[----:B------:R-:W-:-:S13]  /*07e0*/  R2P PR, R24.B1, 0x7f ;  /* 0x0000007f18007804 */ /* 0x000fda0000001000 */
[----:B------:R-:W2:Y:S04]  /*07f0*/  @P0 LDG.E R18, desc[UR4][R10.64+0xa0] ;  /* 0x0000a0040a120981 */ /* 0x000ea8000c1e1900 */
[----:B------:R-:W3:Y:S04]  /*0800*/  @P1 LDG.E R22, desc[UR4][R10.64+0xb4] ;  /* 0x0000b4040a161981 */ /* 0x000ee8000c1e1900 */
[----:B------:R-:W4:Y:S04]  /*0810*/  @P2 LDG.E R26, desc[UR4][R10.64+0xc8] ;  /* 0x0000c8040a1a2981 */ /* 0x000f28000c1e1900 */
[----:B------:R-:W4:Y:S04]  /*0820*/  @P3 LDG.E R28, desc[UR4][R10.64+0xdc] ;  /* 0x0000dc040a1c3981 */ /* 0x000f28000c1e1900 */
[----:B------:R-:W4:Y:S04]  /*0830*/  @P0 LDG.E R23, desc[UR4][R10.64+0xa4] ;  /* 0x0000a4040a170981 */ /* 0x000f28000c1e1900 */
[----:B------:R-:W4:Y:S04]  /*0840*/  @P0 LDG.E R20, desc[UR4][R10.64+0xa8] ;  /* 0x0000a8040a140981 */ /* 0x000f28000c1e1900 */
[----:B------:R-:W4:Y:S04]  /*0850*/  @P4 LDG.E R25, desc[UR4][R10.64+0xf0] ;  /* 0x0000f0040a194981 */ /* 0x000f28000c1e1900 */
        /* <DEDUP_REMOVED lines=21> */
[----:B------:R-:W-:Y:S02]  /*09b0*/  LOP3.LUT P0, RZ, R24, 0x8000, RZ, 0xc0, !PT ;  /* 0x0000800018ff7812 */ /* 0x000fe4000780c0ff */
[----:B----4-:R-:W-:Y:S01]  /*09c0*/  @P5 LOP3.LUT R15, R15, R26, RZ, 0x3c, !PT ;  /* 0x0000001a0f0f5212 */ /* 0x010fe200078e3cff */
[----:B------:R-:W4:Y:S04]  /*09d0*/  @P3 LDG.E R24, desc[UR4][R10.64+0xe4] ;  /* 0x0000e4040a183981 */ /* 0x000f28000c1e1900 */
[----:B------:R-:W2:Y:S01]  /*09e0*/  @P6 LDG.E R26, desc[UR4][R10.64+0x118] ;  /* 0x000118040a1a6981 */ /* 0x000ea2000c1e1900 */
        /* <DEDUP_REMOVED lines=8> */
[----:B---3--:R-:W-:-:S03]  /*0a70*/  @P2 LOP3.LUT R3, R3, R22, RZ, 0x3c, !PT ;  /* 0x0000001603032212 */ /* 0x008fc600078e3cff */
[----:B------:R-:W3:Y:S01]  /*0a80*/  @P4 LDG.E R22, desc[UR4][R10.64+0x100] ;  /* 0x000100040a164981 */ /* 0x000ee2000c1e1900 */
[----:B--2---:R-:W-:-:S03]  /*0a90*/  @P6 LOP3.LUT R15, R15, R26, RZ, 0x3c, !PT ;  /* 0x0000001a0f0f6212 */ /* 0x004fc600078e3cff */
[----:B------:R-:W2:Y:S01]  /*0aa0*/  @P0 LDG.E R26, desc[UR4][R10.64+0x12c] ;  /* 0x00012c040a1a0981 */ /* 0x000ea2000c1e1900 */
[----:B----4-:R-:W-:-:S03]  /*0ab0*/  @P2 LOP3.LUT R2, R2, R23, RZ, 0x3c, !PT ;  /* 0x0000001702022212 */ /* 0x010fc600078e3cff */
[----:B------:R-:W4:Y:S01]  /*0ac0*/  @P4 LDG.E R23, desc[UR4][R10.64+0xfc] ;  /* 0x0000fc040a174981 */ /* 0x000f22000c1e1900 */
[----:B------:R-:W-:-:S03]  /*0ad0*/  @P2 LOP3.LUT R5, R5, R20, RZ, 0x3c, !PT ;  /* 0x0000001405052212 */ /* 0x000fc600078e3cff */
[----:B------:R-:W4:Y:S01]  /*0ae0*/  @P4 LDG.E R20, desc[UR4][R10.64+0xf8] ;  /* 0x0000f8040a144981 */ /* 0x000f22000c1e1900 */
[----:B------:R-:W-:Y:S02]  /*0af0*/  @P3 LOP3.LUT R2, R2, R27, RZ, 0x3c, !PT ;  /* 0x0000001b02023212 */ /* 0x000fe400078e3cff */
[----:B------:R-:W-:Y:S01]  /*0b00*/  @P3 LOP3.LUT R4, R4, R25, RZ, 0x3c, !PT ;  /* 0x0000001904043212 */ /* 0x000fe200078e3cff */
[----:B------:R-:W4:Y:S01]  /*0b10*/  @P5 LDG.E R27, desc[UR4][R10.64+0x110] ;  /* 0x000110040a1b5981 */ /* 0x000f22000c1e1900 */
[----:B------:R-:W-:-:S03]  /*0b20*/  @P3 LOP3.LUT R5, R5, R24, RZ, 0x3c, !PT ;  /* 0x0000001805053212 */ /* 0x000fc600078e3cff */
[----:B------:R-:W4:Y:S04]  /*0b30*/  @P5 LDG.E R25, desc[UR4][R10.64+0x108] ;  /* 0x000108040a195981 */ /* 0x000f28000c1e1900 */
        /* <DEDUP_REMOVED lines=19> */
[----:B------:R-:W-:-:S05]  /*0c70*/  VIADD R19, R19, 0x10 ;  /* 0x0000001013137836 */ /* 0x000fca0000000000 */
[----:B------:R-:W-:Y:S02]  /*0c80*/  ISETP.NE.AND P1, PT, R19, 0x20, PT ;  /* 0x000000201300780c */ /* 0x000fe40003f25270 */
[----:B------:R-:W-:Y:S02]  /*0c90*/  @P5 LOP3.LUT R3, R3, R18, RZ, 0x3c, !PT ;  /* 0x0000001203035212 */ /* 0x000fe400078e3cff */
[----:B------:R-:W-:Y:S02]  /*0ca0*/  @P6 LOP3.LUT R4, R4, R21, RZ, 0x3c, !PT ;  /* 0x0000001504046212 */ /* 0x000fe400078e3cff */
[----:B---3--:R-:W-:-:S04]  /*0cb0*/  @P6 LOP3.LUT R3, R3, R22, RZ, 0x3c, !PT ;  /* 0x0000001603036212 */ /* 0x008fc800078e3cff */
[----:B--2---:R-:W-:Y:S02]  /*0cc0*/  @P0 LOP3.LUT R3, R3, R26, RZ, 0x3c, !PT ;  /* 0x0000001a03030212 */ /* 0x004fe400078e3cff */
[----:B----4-:R-:W-:Y:S02]  /*0cd0*/  @P6 LOP3.LUT R2, R2, R23, RZ, 0x3c, !PT ;  /* 0x0000001702026212 */ /* 0x010fe400078e3cff */
[----:B------:R-:W-:Y:S02]  /*0ce0*/  @P6 LOP3.LUT R5, R5, R20, RZ, 0x3c, !PT ;  /* 0x0000001405056212 */ /* 0x000fe400078e3cff */
[----:B------:R-:W-:Y:S02]  /*0cf0*/  @P0 LOP3.LUT R2, R2, R27, RZ, 0x3c, !PT ;  /* 0x0000001b02020212 */ /* 0x000fe400078e3cff */
[----:B------:R-:W-:Y:S02]  /*0d00*/  @P0 LOP3.LUT R4, R4, R25, RZ, 0x3c, !PT ;  /* 0x0000001904040212 */ /* 0x000fe400078e3cff */
[----:B------:R-:W-:Y:S01]  /*0d10*/  @P0 LOP3.LUT R5, R5, R24, RZ, 0x3c, !PT ;  /* 0x0000001805050212 */ /* 0x000fe200078e3cff */
[----:B------:R-:W-:Y:S06]  /*0d20*/  @P1 BRA `(.L_x_6) ;  /* 0xfffffff400481947 */ /* 0x000fec000383ffff */
[----:B------:R-:W-:-:S05]  /*0d30*/  VIADD R17, R17, 0x1 ;  /* 0x0000000111117836 */ /* 0x000fca0000000000 */
[----:B------:R-:W-:-:S13]  /*0d40*/  ISETP.NE.AND P0, PT, R17, 0x5, PT ;  /* 0x000000051100780c */ /* 0x000fda0003f05270 */
[----:B------:R-:W-:Y:S05]  /*0d50*/  @P0 BRA `(.L_x_7) ;  /* 0xfffffff400300947 */ /* 0x000fea000383ffff */
[----:B------:R0:W-:Y:S01]  /*0d60*/  STG.E.64 desc[UR4][R6.64+0x8], R4 ;  /* 0x0000080406007986 */ /* 0x0001e2000c101b04 */
[----:B------:R-:W-:Y:S01]  /*0d70*/  VIADD R14, R14, 0x1 ;  /* 0x000000010e0e7836 */ /* 0x000fe20000000000 */
[----:B------:R-:W-:Y:S02]  /*0d80*/  LOP3.LUT R11, R13, 0x3, RZ, 0xc0, !PT ;  /* 0x000000030d0b7812 */ /* 0x000fe400078ec0ff */
[----:B------:R0:W-:Y:S02]  /*0d90*/  STG.E.64 desc[UR4][R6.64+0x10], R2 ;  /* 0x0000100206007986 */ /* 0x0001e4000c101b04 */
[----:B------:R-:W-:Y:S02]  /*0da0*/  ISETP.GE.U32.AND P0, PT, R14, R11, PT ;  /* 0x0000000b0e00720c */ /* 0x000fe40003f06070 */
[----:B------:R0:W-:Y:S11]  /*0db0*/  STG.E desc[UR4][R6.64+0x4], R15 ;  /* 0x0000040f06007986 */ /* 0x0001f6000c101904 */
[----:B------:R-:W-:Y:S05]  /*0dc0*/  @!P0 BRA `(.L_x_8) ;  /* 0xfffffff400048947 */ /* 0x000fea000383ffff */
.L_x_5:
[----:B------:R-:W-:Y:S05]  /*0dd0*/  BSYNC.RECONVERGENT B1 ;  /* 0x0000000000017941 */ /* 0x000fea0003800200 */
.L_x_4:
[C---:B------:R-:W-:Y:S01]  /*0de0*/  ISETP.GT.U32.AND P0, PT, R13.reuse, 0x3, PT ;  /* 0x000000030d00780c */ /* 0x040fe20003f04070 */
[----:B------:R-:W-:Y:S01]  /*0df0*/  VIADD R12, R12, 0x1 ;  /* 0x000000010c0c7836 */ /* 0x000fe20000000000 */
[--C-:B------:R-:W-:Y:S02]  /*0e00*/  SHF.R.U64 R13, R13, 0x2, R0.reuse ;  /* 0x000000020d0d7819 */ /* 0x100fe40000001200 */
[----:B------:R-:W-:Y:S02]  /*0e10*/  ISETP.GT.U32.AND.EX P0, PT, R0, RZ, PT, P0 ;  /* 0x000000ff0000720c */ /* 0x000fe40003f04100 */
[----:B------:R-:W-:-:S11]  /*0e20*/  SHF.R.U32.HI R0, RZ, 0x2, R0 ;  /* 0x00000002ff007819 */ /* 0x000fd60000011600 */
[----:B------:R-:W-:Y:S05]  /*0e30*/  @P0 BRA `(.L_x_9) ;  /* 0xfffffff000c80947 */ /* 0x000fea000383ffff */
.L_x_3:
[----:B------:R-:W-:Y:S05]  /*0e40*/  BSYNC.RECONVERGENT B0 ;  /* 0x0000000000007941 */ /* 0x000fea0003800200 */
.L_x_2:
[----:B------:R-:W-:Y:S04]  /*0e50*/  STG.E.64 desc[UR4][R6.64+0x18], RZ ;  /* 0x000018ff06007986 */ /* 0x000fe8000c101b04 */
[----:B------:R-:W-:Y:S04]  /*0e60*/  STG.E desc[UR4][R6.64+0x20], RZ ;  /* 0x000020ff06007986 */ /* 0x000fe8000c101904 */
[----:B------:R-:W-:Y:S01]  /*0e70*/  STG.E.64 desc[UR4][R6.64+0x28], RZ ;  /* 0x000028ff06007986 */ /* 0x000fe2000c101b04 */
[----:B------:R-:W-:Y:S05]  /*0e80*/  EXIT ;  /* 0x000000000000794d */ /* 0x000fea0003800000 */
.L_x_10:
        /* <DEDUP_REMOVED lines=15> */
.L_x_13:


//--------------------- .nv.global.init           --------------------------
	.section	.nv.global.init,"aw",@progbits
	.align	4
.nv.global.init:
	.type		mrg32k3aM1SubSeq,@object
	.size		mrg32k3aM1SubSeq,(mrg32k3aM2SubSeq - mrg32k3aM1SubSeq)
mrg32k3aM1SubSeq:
        /*0000*/ 	.byte	0x0b, 0xcc, 0xee, 0x04, 0x73, 0x29, 0x8b, 0x6f, 0xf6, 0x53, 0x03, 0xf6, 0x23, 0xf6, 0xea, 0xda
        /* <DEDUP_REMOVED lines=125> */
	.type		mrg32k3aM2SubSeq,@object
	.size		mrg32k3aM2SubSeq,(mrg32k3aM1 - mrg32k3aM2SubSeq)
mrg32k3aM2SubSeq:
        /* <DEDUP_REMOVED lines=126> */
	.type		mrg32k3aM1,@object
	.size		mrg32k3aM1,(mrg32k3aM1Seq - mrg32k3aM1)
mrg32k3aM1:
        /* <DEDUP_REMOVED lines=144> */
	.type		mrg32k3aM1Seq,@object
	.size		mrg32k3aM1Seq,(mrg32k3aM2 - mrg32k3aM1Seq)
mrg32k3aM1Seq:
        /* <DEDUP_REMOVED lines=144> */
	.type		mrg32k3aM2,@object
	.size		mrg32k3aM2,(mrg32k3aM2Seq - mrg32k3aM2)
mrg32k3aM2:
        /* <DEDUP_REMOVED lines=144> */
	.type		mrg32k3aM2Seq,@object
	.size		mrg32k3aM2Seq,(precalc_xorwow_matrix - mrg32k3aM2Seq)
mrg32k3aM2Seq:
        /* <DEDUP_REMOVED lines=144> */
	.type		precalc_xorwow_matrix,@object
	.size		precalc_xorwow_matrix,(precalc_xorwow_offset_matrix - precalc_xorwow_matrix)
precalc_xorwow_matrix:
        /* <DEDUP_REMOVED lines=6400> */
	.type		precalc_xorwow_offset_matrix,@object
	.size		precalc_xorwow_offset_matrix,(.L_1 - precalc_xorwow_offset_matrix)
precalc_xorwow_offset_matrix:
        /* <DEDUP_REMOVED lines=6400> */
.L_1:


//--------------------- .nv.shared.reserved.0     --------------------------
	.section	.nv.shared.reserved.0,"aw",@nobits
	.weak		__nv_reservedSMEM_offset_0_alias
	.size		__nv_reservedSMEM_offset_0_alias, 0, 64
	.other		__nv_reservedSMEM_offset_0_alias,@"STO_CUDA_RESERVED_SHARED STV_DEFAULT"
__nv_reservedSMEM_offset_0_alias:
	.zero		0
	.zero		64


//--------------------- .nv.constant0._Z14generateSinglePdP17curandStateXORWOWi --------------------------
	.section	.nv.constant0._Z14generateSinglePdP17curandStateXORWOWi,"a",@progbits
	.sectionflags	@""
	.align	4
.nv.constant0._Z14generateSinglePdP17curandStateXORWOWi:
	.zero		916


//--------------------- .nv.constant0._Z11generateAllPdP17curandStateXORWOW --------------------------
	.section	.nv.constant0._Z11generateAllPdP17curandStateXORWOW,"a",@progbits
	.sectionflags	@""
	.align	4
.nv.constant0._Z11generateAllPdP17curandStateXORWOW:
	.zero		912


//--------------------- .nv.constant0._Z12setup_kernelP17curandStateXORWOW --------------------------
	.section	.nv.constant0._Z12setup_kernelP17curandStateXORWOW,"a",@progbits
	.sectionflags	@""
	.align	4
.nv.constant0._Z12setup_kernelP17curandStateXORWOW:
	.zero		904


//--------------------- SYMBOLS --------------------------

	.type		.nv.reservedSmem.offset0,@object
	.size		.nv.reservedSmem.offset0,0x4
